//
// Generated by NVIDIA NVVM Compiler
//
// Compiler Build ID: CL-36424714
// Cuda compilation tools, release 13.0, V13.0.88
// Based on NVVM 20.0.0
//

.version 9.0
.target sm_100
.address_size 64

	// .globl	_Z16factorize_kernelPjPcjj

.visible .entry _Z16factorize_kernelPjPcjj(
	.param .u64 .ptr .align 1 _Z16factorize_kernelPjPcjj_param_0,
	.param .u64 .ptr .align 1 _Z16factorize_kernelPjPcjj_param_1,
	.param .u32 _Z16factorize_kernelPjPcjj_param_2,
	.param .u32 _Z16factorize_kernelPjPcjj_param_3
)
{
	.reg .pred 	%p<7>;
	.reg .b32 	%r<20>;
	.reg .b64 	%rd<9>;

	ld.param.u64 	%rd1, [_Z16factorize_kernelPjPcjj_param_0];
	ld.param.u64 	%rd2, [_Z16factorize_kernelPjPcjj_param_1];
	ld.param.u32 	%r18, [_Z16factorize_kernelPjPcjj_param_2];
	ld.param.u32 	%r9, [_Z16factorize_kernelPjPcjj_param_3];
	mov.u32 	%r10, %ctaid.x;
	shl.b32 	%r11, %r10, 10;
	mov.u32 	%r12, %tid.x;
	or.b32  	%r1, %r11, %r12;
	setp.eq.s32 	%p1, %r1, 0;
	setp.ge.u32 	%p2, %r1, %r9;
	or.pred  	%p3, %p1, %p2;
	@%p3 bra 	$L__BB0_6;
	cvta.to.global.u64 	%rd3, %rd1;
	mul.wide.u32 	%rd4, %r1, 4;
	add.s64 	%rd5, %rd3, %rd4;
	ld.global.u32 	%r2, [%rd5];
	rem.u32 	%r14, %r18, %r2;
	setp.ne.s32 	%p4, %r14, 0;
	mov.b32 	%r19, 0;
	@%p4 bra 	$L__BB0_4;
	mov.b32 	%r19, 0;
$L__BB0_3:
	add.s32 	%r19, %r19, 1;
	div.u32 	%r18, %r18, %r2;
	rem.u32 	%r16, %r18, %r2;
	setp.eq.s32 	%p5, %r16, 0;
	@%p5 bra 	$L__BB0_3;
$L__BB0_4:
	setp.eq.s32 	%p6, %r19, 0;
	@%p6 bra 	$L__BB0_6;
	cvt.u64.u32 	%rd6, %r1;
	cvta.to.global.u64 	%rd7, %rd2;
	add.s64 	%rd8, %rd7, %rd6;
	st.global.u8 	[%rd8], %r19;
$L__BB0_6:
	ret;

}
	// .globl	_Z12sieve_kernelPbjjj
.visible .entry _Z12sieve_kernelPbjjj(
	.param .u64 .ptr .align 1 _Z12sieve_kernelPbjjj_param_0,
	.param .u32 _Z12sieve_kernelPbjjj_param_1,
	.param .u32 _Z12sieve_kernelPbjjj_param_2,
	.param .u32 _Z12sieve_kernelPbjjj_param_3
)
{
	.reg .pred 	%p<6>;
	.reg .b16 	%rs<2>;
	.reg .b32 	%r<17>;
	.reg .b64 	%rd<5>;

	ld.param.u64 	%rd2, [_Z12sieve_kernelPbjjj_param_0];
	ld.param.u32 	%r8, [_Z12sieve_kernelPbjjj_param_1];
	ld.param.u32 	%r7, [_Z12sieve_kernelPbjjj_param_3];
	mov.u32 	%r9, %ctaid.x;
	shl.b32 	%r10, %r9, 10;
	mov.u32 	%r11, %tid.x;
	or.b32  	%r1, %r10, %r11;
	setp.eq.s32 	%p1, %r1, 0;
	setp.ge.u32 	%p2, %r1, %r8;
	or.pred  	%p3, %p1, %p2;
	@%p3 bra 	$L__BB1_4;
	shl.b32 	%r12, %r1, 1;
	or.b32  	%r2, %r12, 1;
	mad.lo.s32 	%r13, %r12, %r12, %r12;
	add.s32 	%r16, %r13, %r2;
	setp.gt.u32 	%p4, %r16, %r7;
	@%p4 bra 	$L__BB1_4;
	cvta.to.global.u64 	%rd1, %rd2;
	shl.b32 	%r4, %r2, 1;
$L__BB1_3:
	add.s32 	%r14, %r16, -1;
	shr.u32 	%r15, %r14, 1;
	cvt.u64.u32 	%rd3, %r15;
	add.s64 	%rd4, %rd1, %rd3;
	mov.b16 	%rs1, 0;
	st.global.u8 	[%rd4], %rs1;
	add.s32 	%r16, %r16, %r4;
	setp.le.u32 	%p5, %r16, %r7;
	@%p5 bra 	$L__BB1_3;
$L__BB1_4:
	ret;

}


// ===== COMPILED SASS (sm_100) =====

	.target	sm_100

	.elftype	@"ET_EXEC"


//--------------------- .note.nv.tkinfo           --------------------------
	.section	.note.nv.tkinfo,"",@"SHT_NOTE"
	.sectionflags	@"SHF_NOTE_NV_TKINFO"
	.tkinfo
        /*0018*/ 	.word	0x00000002
        /*0030*/ 	.string	""
        /*0030*/ 	.string	"ptxas"
        /*0030*/ 	.string	"Cuda compilation tools, release 13.0, V13.0.88"
        /*0030*/ 	.string	"Build cuda_13.0.r13.0/compiler.36424714_0"
        /*0030*/ 	.string	"-arch sm_100 -m 64 "



//--------------------- .note.nv.cuinfo           --------------------------
	.section	.note.nv.cuinfo,"",@"SHT_NOTE"
	.sectionflags	@"SHF_NOTE_NV_CUINFO"
        /*0018*/ 	.short	0x0002
        /*001a*/ 	.short	0x0064
        /*001c*/ 	.short	0x0082
	.zero		2


//--------------------- .nv.info                  --------------------------
	.section	.nv.info,"",@"SHT_CUDA_INFO"
	.align	4


	//----- nvinfo : EIATTR_REGCOUNT
	.align		4
        /*0000*/ 	.byte	0x04, 0x2f
        /*0002*/ 	.short	(.L_1 - .L_0)
	.align		4
.L_0:
        /*0004*/ 	.word	index@(_Z16factorize_kernelPjPcjj)
        /*0008*/ 	.word	0x0000000e


	//----- nvinfo : EIATTR_FRAME_SIZE
	.align		4
.L_1:
        /*000c*/ 	.byte	0x04, 0x11
        /*000e*/ 	.short	(.L_3 - .L_2)
	.align		4
.L_2:
        /*0010*/ 	.word	index@(_Z16factorize_kernelPjPcjj)
        /*0014*/ 	.word	0x00000000


	//----- nvinfo : EIATTR_REGCOUNT
	.align		4
.L_3:
        /*0018*/ 	.byte	0x04, 0x2f
        /*001a*/ 	.short	(.L_5 - .L_4)
	.align		4
.L_4:
        /*001c*/ 	.word	index@(_Z12sieve_kernelPbjjj)
        /*0020*/ 	.word	0x00000008


	//----- nvinfo : EIATTR_FRAME_SIZE
	.align		4
.L_5:
        /*0024*/ 	.byte	0x04, 0x11
        /*0026*/ 	.short	(.L_7 - .L_6)
	.align		4
.L_6:
        /*0028*/ 	.word	index@(_Z12sieve_kernelPbjjj)
        /*002c*/ 	.word	0x00000000


	//----- nvinfo : EIATTR_MIN_STACK_SIZE
	.align		4
.L_7:
        /*0030*/ 	.byte	0x04, 0x12
        /*0032*/ 	.short	(.L_9 - .L_8)
	.align		4
.L_8:
        /*0034*/ 	.word	index@(_Z12sieve_kernelPbjjj)
        /*0038*/ 	.word	0x00000000


	//----- nvinfo : EIATTR_MIN_STACK_SIZE
	.align		4
.L_9:
        /*003c*/ 	.byte	0x04, 0x12
        /*003e*/ 	.short	(.L_11 - .L_10)
	.align		4
.L_10:
        /*0040*/ 	.word	index@(_Z16factorize_kernelPjPcjj)
        /*0044*/ 	.word	0x00000000
.L_11:


//--------------------- .nv.compat                --------------------------
	.section	.nv.compat,"",@"SHT_CUDA_COMPAT_INFO"
	.align	4
        /*0000*/ 	.byte	0x02, 0x09, 0x00, 0x00, 0x02, 0x02, 0x01, 0x00, 0x02, 0x05, 0x05, 0x00, 0x03, 0x07, 0x01, 0x01
        /*0010*/ 	.byte	0x02, 0x03, 0x00, 0x00, 0x02, 0x06, 0x01, 0x00, 0x04, 0x0b, 0x08, 0x00, 0x09, 0x00, 0x00, 0x00
        /*0020*/ 	.byte	0x00, 0x00, 0x00, 0x00


//--------------------- .nv.info._Z12sieve_kernelPbjjj --------------------------
	.section	.nv.info._Z12sieve_kernelPbjjj,"",@"SHT_CUDA_INFO"
	.sectionflags	@""
	.align	4


	//----- nvinfo : EIATTR_CUDA_API_VERSION
	.align		4
        /*0000*/ 	.byte	0x04, 0x37
        /*0002*/ 	.short	(.L_13 - .L_12)
.L_12:
        /*0004*/ 	.word	0x00000082


	//----- nvinfo : EIATTR_KPARAM_INFO
	.align		4
.L_13:
        /*0008*/ 	.byte	0x04, 0x17
        /*000a*/ 	.short	(.L_15 - .L_14)
.L_14:
        /*000c*/ 	.word	0x00000000
        /*0010*/ 	.short	0x0003
        /*0012*/ 	.short	0x0010
        /*0014*/ 	.byte	0x00, 0xf0, 0x11, 0x00


	//----- nvinfo : EIATTR_KPARAM_INFO
	.align		4
.L_15:
        /*0018*/ 	.byte	0x04, 0x17
        /*001a*/ 	.short	(.L_17 - .L_16)
.L_16:
        /*001c*/ 	.word	0x00000000
        /*0020*/ 	.short	0x0002
        /*0022*/ 	.short	0x000c
        /*0024*/ 	.byte	0x00, 0xf0, 0x11, 0x00


	//----- nvinfo : EIATTR_KPARAM_INFO
	.align		4
.L_17:
        /*0028*/ 	.byte	0x04, 0x17
        /*002a*/ 	.short	(.L_19 - .L_18)
.L_18:
        /*002c*/ 	.word	0x00000000
        /*0030*/ 	.short	0x0001
        /*0032*/ 	.short	0x0008
        /*0034*/ 	.byte	0x00, 0xf0, 0x11, 0x00


	//----- nvinfo : EIATTR_KPARAM_INFO
	.align		4
.L_19:
        /*0038*/ 	.byte	0x04, 0x17
        /*003a*/ 	.short	(.L_21 - .L_20)
.L_20:
        /*003c*/ 	.word	0x00000000
        /*0040*/ 	.short	0x0000
        /*0042*/ 	.short	0x0000
        /*0044*/ 	.byte	0x00, 0xf5, 0x21, 0x00


	//----- nvinfo : EIATTR_SPARSE_MMA_MASK
	.align		4
.L_21:
        /*0048*/ 	.byte	0x03, 0x50
        /*004a*/ 	.short	0x0000


	//----- nvinfo : EIATTR_MAXREG_COUNT
	.align		4
        /*004c*/ 	.byte	0x03, 0x1b
        /*004e*/ 	.short	0x00ff


	//----- nvinfo : EIATTR_MERCURY_ISA_VERSION
	.align		4
        /*0050*/ 	.byte	0x03, 0x5f
        /*0052*/ 	.short	0x0101


	//----- nvinfo : EIATTR_VRC_CTA_INIT_COUNT
	.align		4
        /*0054*/ 	.byte	0x02, 0x4a
	.zero		1
	.zero		1


	//----- nvinfo : EIATTR_EXIT_INSTR_OFFSETS
	.align		4
        /*0058*/ 	.byte	0x04, 0x1c
        /*005a*/ 	.short	(.L_23 - .L_22)


	//   ....[0]....
.L_22:
        /*005c*/ 	.word	0x00000070


	//   ....[1]....
        /*0060*/ 	.word	0x000000e0


	//   ....[2]....
        /*0064*/ 	.word	0x000001a0


	//----- nvinfo : EIATTR_CRS_STACK_SIZE
	.align		4
.L_23:
        /*0068*/ 	.byte	0x04, 0x1e
        /*006a*/ 	.short	(.L_25 - .L_24)
.L_24:
        /*006c*/ 	.word	0x00000000


	//----- nvinfo : EIATTR_CBANK_PARAM_SIZE
	.align		4
.L_25:
        /*0070*/ 	.byte	0x03, 0x19
        /*0072*/ 	.short	0x0014


	//----- nvinfo : EIATTR_PARAM_CBANK
	.align		4
        /*0074*/ 	.byte	0x04, 0x0a
        /*0076*/ 	.short	(.L_27 - .L_26)
	.align		4
.L_26:
        /*0078*/ 	.word	index@(.nv.constant0._Z12sieve_kernelPbjjj)
        /*007c*/ 	.short	0x0380
        /*007e*/ 	.short	0x0014


	//----- nvinfo : EIATTR_SW_WAR
	.align		4
.L_27:
        /*0080*/ 	.byte	0x04, 0x36
        /*0082*/ 	.short	(.L_29 - .L_28)
.L_28:
        /*0084*/ 	.word	0x00000008
.L_29:


//--------------------- .nv.info._Z16factorize_kernelPjPcjj --------------------------
	.section	.nv.info._Z16factorize_kernelPjPcjj,"",@"SHT_CUDA_INFO"
	.sectionflags	@""
	.align	4


	//----- nvinfo : EIATTR_CUDA_API_VERSION
	.align		4
        /*0000*/ 	.byte	0x04, 0x37
        /*0002*/ 	.short	(.L_31 - .L_30)
.L_30:
        /*0004*/ 	.word	0x00000082


	//----- nvinfo : EIATTR_KPARAM_INFO
	.align		4
.L_31:
        /*0008*/ 	.byte	0x04, 0x17
        /*000a*/ 	.short	(.L_33 - .L_32)
.L_32:
        /*000c*/ 	.word	0x00000000
        /*0010*/ 	.short	0x0003
        /*0012*/ 	.short	0x0014
        /*0014*/ 	.byte	0x00, 0xf0, 0x11, 0x00


	//----- nvinfo : EIATTR_KPARAM_INFO
	.align		4
.L_33:
        /*0018*/ 	.byte	0x04, 0x17
        /*001a*/ 	.short	(.L_35 - .L_34)
.L_34:
        /*001c*/ 	.word	0x00000000
        /*0020*/ 	.short	0x0002
        /*0022*/ 	.short	0x0010
        /*0024*/ 	.byte	0x00, 0xf0, 0x11, 0x00


	//----- nvinfo : EIATTR_KPARAM_INFO
	.align		4
.L_35:
        /*0028*/ 	.byte	0x04, 0x17
        /*002a*/ 	.short	(.L_37 - .L_36)
.L_36:
        /*002c*/ 	.word	0x00000000
        /*0030*/ 	.short	0x0001
        /*0032*/ 	.short	0x0008
        /*0034*/ 	.byte	0x00, 0xf5, 0x21, 0x00


	//----- nvinfo : EIATTR_KPARAM_INFO
	.align		4
.L_37:
        /*0038*/ 	.byte	0x04, 0x17
        /*003a*/ 	.short	(.L_39 - .L_38)
.L_38:
        /*003c*/ 	.word	0x00000000
        /*0040*/ 	.short	0x0000
        /*0042*/ 	.short	0x0000
        /*0044*/ 	.byte	0x00, 0xf5, 0x21, 0x00


	//----- nvinfo : EIATTR_SPARSE_MMA_MASK
	.align		4
.L_39:
        /*0048*/ 	.byte	0x03, 0x50
        /*004a*/ 	.short	0x0000


	//----- nvinfo : EIATTR_MAXREG_COUNT
	.align		4
        /*004c*/ 	.byte	0x03, 0x1b
        /*004e*/ 	.short	0x00ff


	//----- nvinfo : EIATTR_MERCURY_ISA_VERSION
	.align		4
        /*0050*/ 	.byte	0x03, 0x5f
        /*0052*/ 	.short	0x0101


	//----- nvinfo : EIATTR_VRC_CTA_INIT_COUNT
	.align		4
        /*0054*/ 	.byte	0x02, 0x4a
	.zero		1
	.zero		1


	//----- nvinfo : EIATTR_EXIT_INSTR_OFFSETS
	.align		4
        /*0058*/ 	.byte	0x04, 0x1c
        /*005a*/ 	.short	(.L_41 - .L_40)


	//   ....[0]....
.L_40:
        /*005c*/ 	.word	0x00000070


	//   ....[1]....
        /*0060*/ 	.word	0x000003c0


	//   ....[2]....
        /*0064*/ 	.word	0x00000410


	//----- nvinfo : EIATTR_CRS_STACK_SIZE
	.align		4
.L_41:
        /*0068*/ 	.byte	0x04, 0x1e
        /*006a*/ 	.short	(.L_43 - .L_42)
.L_42:
        /*006c*/ 	.word	0x00000000


	//----- nvinfo : EIATTR_CBANK_PARAM_SIZE
	.align		4
.L_43:
        /*0070*/ 	.byte	0x03, 0x19
        /*0072*/ 	.short	0x0018


	//----- nvinfo : EIATTR_PARAM_CBANK
	.align		4
        /*0074*/ 	.byte	0x04, 0x0a
        /*0076*/ 	.short	(.L_45 - .L_44)
	.align		4
.L_44:
        /*0078*/ 	.word	index@(.nv.constant0._Z16factorize_kernelPjPcjj)
        /*007c*/ 	.short	0x0380
        /*007e*/ 	.short	0x0018


	//----- nvinfo : EIATTR_SW_WAR
	.align		4
.L_45:
        /*0080*/ 	.byte	0x04, 0x36
        /*0082*/ 	.short	(.L_47 - .L_46)
.L_46:
        /*0084*/ 	.word	0x00000008
.L_47:


//--------------------- .nv.callgraph             --------------------------
	.section	.nv.callgraph,"",@"SHT_CUDA_CALLGRAPH"
	.align	4
	.sectionentsize	8
	.align		4
        /*0000*/ 	.word	0x00000000
	.align		4
        /*0004*/ 	.word	0xffffffff
	.align		4
        /*0008*/ 	.word	0x00000000
	.align		4
        /*000c*/ 	.word	0xfffffffe
	.align		4
        /*0010*/ 	.word	0x00000000
	.align		4
        /*0014*/ 	.word	0xfffffffd
	.align		4
        /*0018*/ 	.word	0x00000000
	.align		4
        /*001c*/ 	.word	0xfffffffc


//--------------------- .text._Z12sieve_kernelPbjjj --------------------------
	.section	.text._Z12sieve_kernelPbjjj,"ax",@progbits
	.align	128
        .global         _Z12sieve_kernelPbjjj
        .type           _Z12sieve_kernelPbjjj,@function
        .size           _Z12sieve_kernelPbjjj,(.L_x_6 - _Z12sieve_kernelPbjjj)
        .other          _Z12sieve_kernelPbjjj,@"STO_CUDA_ENTRY STV_DEFAULT"
_Z12sieve_kernelPbjjj:
.text._Z12sieve_kernelPbjjj:
[----:B------:R-:W-:Y:S01]  /*0000*/  LDC R1, c[0x0][0x37c] ;  /* 0x0000df00ff017b82 */ /* 0x000fe20000000800 */
[----:B------:R-:W0:Y:S07]  /*0010*/  S2R R0, SR_TID.X ;  /* 0x0000000000007919 */ /* 0x000e2e0000002100 */
[----:B------:R-:W1:Y:S01]  /*0020*/  S2UR UR4, SR_CTAID.X ;  /* 0x00000000000479c3 */ /* 0x000e620000002500 */
[----:B------:R-:W2:Y:S01]  /*0030*/  LDCU UR5, c[0x0][0x388] ;  /* 0x00007100ff0577ac */ /* 0x000ea20008000800 */
[----:B-1----:R-:W-:-:S06]  /*0040*/  USHF.L.U32 UR4, UR4, 0xa, URZ ;  /* 0x0000000a04047899 */ /* 0x002fcc00080006ff */
[----:B0-----:R-:W-:-:S04]  /*0050*/  LOP3.LUT P0, R0, RZ, UR4, R0, 0xee, !PT ;  /* 0x00000004ff007c12 */ /* 0x001fc8000f80ee00 */
[----:B--2---:R-:W-:-:S13]  /*0060*/  ISETP.GE.U32.OR P0, PT, R0, UR5, !P0 ;  /* 0x0000000500007c0c */ /* 0x004fda000c706470 */
[----:B------:R-:W-:Y:S05]  /*0070*/  @P0 EXIT ;  /* 0x000000000000094d */ /* 0x000fea0003800000 */
[----:B------:R-:W0:Y:S01]  /*0080*/  LDCU UR6, c[0x0][0x390] ;  /* 0x00007200ff0677ac */ /* 0x000e220008000800 */
[----:B------:R-:W-:-:S04]  /*0090*/  IMAD.SHL.U32 R0, R0, 0x2, RZ ;  /* 0x0000000200007824 */ /* 0x000fc800078e00ff */
[C---:B------:R-:W-:Y:S02]  /*00a0*/  IMAD R3, R0.reuse, R0, R0 ;  /* 0x0000000000037224 */ /* 0x040fe400078e0200 */
[----:B------:R-:W-:-:S04]  /*00b0*/  VIADD R0, R0, 0x1 ;  /* 0x0000000100007836 */ /* 0x000fc80000000000 */
[----:B------:R-:W-:-:S05]  /*00c0*/  IMAD.IADD R3, R0, 0x1, R3 ;  /* 0x0000000100037824 */ /* 0x000fca00078e0203 */
[----:B0-----:R-:W-:-:S13]  /*00d0*/  ISETP.GT.U32.AND P0, PT, R3, UR6, PT ;  /* 0x0000000603007c0c */ /* 0x001fda000bf04070 */
[----:B------:R-:W-:Y:S05]  /*00e0*/  @P0 EXIT ;  /* 0x000000000000094d */ /* 0x000fea0003800000 */
[----:B------:R-:W-:Y:S01]  /*00f0*/  MOV R5, R3 ;  /* 0x0000000300057202 */ /* 0x000fe20000000f00 */
[----:B------:R-:W0:Y:S01]  /*0100*/  LDCU.64 UR4, c[0x0][0x358] ;  /* 0x00006b00ff0477ac */ /* 0x000e220008000a00 */
[----:B------:R-:W1:Y:S05]  /*0110*/  LDCU.64 UR8, c[0x0][0x380] ;  /* 0x00007000ff0877ac */ /* 0x000e6a0008000a00 */
.L_x_0:
[----:B--2---:R-:W-:Y:S01]  /*0120*/  VIADD R2, R5, 0xffffffff ;  /* 0xffffffff05027836 */ /* 0x004fe20000000000 */
[----:B------:R-:W-:-:S04]  /*0130*/  LEA R5, R0, R5, 0x1 ;  /* 0x0000000500057211 */ /* 0x000fc800078e08ff */
[----:B------:R-:W-:-:S04]  /*0140*/  SHF.R.U32.HI R2, RZ, 0x1, R2 ;  /* 0x00000001ff027819 */ /* 0x000fc80000011602 */
[----:B-1----:R-:W-:-:S05]  /*0150*/  IADD3 R2, P0, PT, R2, UR8, RZ ;  /* 0x0000000802027c10 */ /* 0x002fca000ff1e0ff */
[----:B------:R-:W-:Y:S01]  /*0160*/  IMAD.X R3, RZ, RZ, UR9, P0 ;  /* 0x00000009ff037e24 */ /* 0x000fe200080e06ff */
[----:B------:R-:W-:-:S04]  /*0170*/  ISETP.GT.U32.AND P0, PT, R5, UR6, PT ;  /* 0x0000000605007c0c */ /* 0x000fc8000bf04070 */
[----:B0-----:R2:W-:Y:S09]  /*0180*/  STG.E.U8 desc[UR4][R2.64], RZ ;  /* 0x000000ff02007986 */ /* 0x0015f2000c101104 */
[----:B------:R-:W-:Y:S05]  /*0190*/  @!P0 BRA `(.L_x_0) ;  /* 0xfffffffc00e08947 */ /* 0x000fea000383ffff */
[----:B------:R-:W-:Y:S05]  /*01a0*/  EXIT ;  /* 0x000000000000794d */ /* 0x000fea0003800000 */
.L_x_1:
[----:B------:R-:W-:-:S00]  /*01b0*/  BRA `(.L_x_1) ;  /* 0xfffffffc00fc7947 */ /* 0x000fc0000383ffff */
[----:B------:R-:W-:-:S00]  /*01c0*/  NOP ;  /* 0x0000000000007918 */ /* 0x000fc00000000000 */
        /* <DEDUP_REMOVED lines=11> */
.L_x_6:


//--------------------- .text._Z16factorize_kernelPjPcjj --------------------------
	.section	.text._Z16factorize_kernelPjPcjj,"ax",@progbits
	.align	128
        .global         _Z16factorize_kernelPjPcjj
        .type           _Z16factorize_kernelPjPcjj,@function
        .size           _Z16factorize_kernelPjPcjj,(.L_x_7 - _Z16factorize_kernelPjPcjj)
        .other          _Z16factorize_kernelPjPcjj,@"STO_CUDA_ENTRY STV_DEFAULT"
_Z16factorize_kernelPjPcjj:
.text._Z16factorize_kernelPjPcjj:
        /* <DEDUP_REMOVED lines=8> */
[----:B------:R-:W0:Y:S01]  /*0080*/  LDC.64 R2, c[0x0][0x380] ;  /* 0x0000e000ff027b82 */ /* 0x000e220000000a00 */
[----:B------:R-:W1:Y:S01]  /*0090*/  LDCU.64 UR4, c[0x0][0x358] ;  /* 0x00006b00ff0477ac */ /* 0x000e620008000a00 */
[----:B------:R-:W2:Y:S01]  /*00a0*/  LDCU UR6, c[0x0][0x390] ;  /* 0x00007200ff0677ac */ /* 0x000ea20008000800 */
[----:B0-----:R-:W-:-:S06]  /*00b0*/  IMAD.WIDE.U32 R2, R7, 0x4, R2 ;  /* 0x0000000407027825 */ /* 0x001fcc00078e0002 */
[----:B-1----:R-:W3:Y:S01]  /*00c0*/  LDG.E R3, desc[UR4][R2.64] ;  /* 0x0000000402037981 */ /* 0x002ee2000c1e1900 */
[----:B------:R-:W-:Y:S01]  /*00d0*/  BSSY.RECONVERGENT B0, `(.L_x_2) ;  /* 0x000002d000007945 */ /* 0x000fe20003800200 */
[----:B------:R-:W-:Y:S01]  /*00e0*/  HFMA2 R11, -RZ, RZ, 0, 0 ;  /* 0x00000000ff0b7431 */ /* 0x000fe200000001ff */
[----:B---3--:R-:W0:Y:S01]  /*00f0*/  I2F.U32.RP R0, R3 ;  /* 0x0000000300007306 */ /* 0x008e220000209000 */
[----:B------:R-:W-:-:S07]  /*0100*/  IMAD.MOV R9, RZ, RZ, -R3 ;  /* 0x000000ffff097224 */ /* 0x000fce00078e0a03 */
[----:B0-----:R-:W0:Y:S02]  /*0110*/  MUFU.RCP R0, R0 ;  /* 0x0000000000007308 */ /* 0x001e240000001000 */
[----:B0-----:R-:W-:-:S06]  /*0120*/  VIADD R4, R0, 0xffffffe ;  /* 0x0ffffffe00047836 */ /* 0x001fcc0000000000 */
[----:B------:R0:W1:Y:S02]  /*0130*/  F2I.FTZ.U32.TRUNC.NTZ R5, R4 ;  /* 0x0000000400057305 */ /* 0x000064000021f000 */
[----:B0-----:R-:W-:Y:S02]  /*0140*/  IMAD.MOV.U32 R4, RZ, RZ, RZ ;  /* 0x000000ffff047224 */ /* 0x001fe400078e00ff */
[----:B-1----:R-:W-:-:S04]  /*0150*/  IMAD R9, R9, R5, RZ ;  /* 0x0000000509097224 */ /* 0x002fc800078e02ff */
[----:B------:R-:W-:Y:S01]  /*0160*/  IMAD.HI.U32 R5, R5, R9, R4 ;  /* 0x0000000905057227 */ /* 0x000fe200078e0004 */
[----:B------:R-:W-:-:S05]  /*0170*/  LOP3.LUT R9, RZ, R3, RZ, 0x33, !PT ;  /* 0x00000003ff097212 */ /* 0x000fca00078e33ff */
[----:B--2---:R-:W-:-:S05]  /*0180*/  IMAD.HI.U32 R2, R5, UR6, RZ ;  /* 0x0000000605027c27 */ /* 0x004fca000f8e00ff */
[----:B------:R-:W-:-:S05]  /*0190*/  IADD3 R2, PT, PT, -R2, RZ, RZ ;  /* 0x000000ff02027210 */ /* 0x000fca0007ffe1ff */
[----:B------:R-:W-:-:S05]  /*01a0*/  IMAD R0, R3, R2, UR6 ;  /* 0x0000000603007e24 */ /* 0x000fca000f8e0202 */
[----:B------:R-:W-:-:S13]  /*01b0*/  ISETP.GE.U32.AND P0, PT, R0, R3, PT ;  /* 0x000000030000720c */ /* 0x000fda0003f06070 */
[----:B------:R-:W-:Y:S01]  /*01c0*/  @P0 IMAD.IADD R0, R0, 0x1, -R3 ;  /* 0x0000000100000824 */ /* 0x000fe200078e0a03 */
[----:B------:R-:W-:-:S04]  /*01d0*/  ISETP.NE.U32.AND P0, PT, R3, RZ, PT ;  /* 0x000000ff0300720c */ /* 0x000fc80003f05070 */
[----:B------:R-:W-:-:S13]  /*01e0*/  ISETP.GE.U32.AND P1, PT, R0, R3, PT ;  /* 0x000000030000720c */ /* 0x000fda0003f26070 */
[----:B------:R-:W-:-:S05]  /*01f0*/  @P1 IMAD.IADD R0, R0, 0x1, -R3 ;  /* 0x0000000100001824 */ /* 0x000fca00078e0a03 */
[----:B------:R-:W-:-:S04]  /*0200*/  SEL R0, R9, R0, !P0 ;  /* 0x0000000009007207 */ /* 0x000fc80004000000 */
[----:B------:R-:W-:-:S13]  /*0210*/  ISETP.NE.AND P1, PT, R0, RZ, PT ;  /* 0x000000ff0000720c */ /* 0x000fda0003f25270 */
[----:B------:R-:W-:Y:S05]  /*0220*/  @P1 BRA `(.L_x_3) ;  /* 0x00000000005c1947 */ /* 0x000fea0003800000 */
[----:B------:R-:W0:Y:S01]  /*0230*/  LDCU UR6, c[0x0][0x390] ;  /* 0x00007200ff0677ac */ /* 0x000e220008000800 */
[----:B------:R-:W-:Y:S02]  /*0240*/  IMAD.MOV.U32 R11, RZ, RZ, RZ ;  /* 0x000000ffff0b7224 */ /* 0x000fe400078e00ff */
[----:B0-----:R-:W-:-:S07]  /*0250*/  IMAD.U32 R0, RZ, RZ, UR6 ;  /* 0x00000006ff007e24 */ /* 0x001fce000f8e00ff */
.L_x_4:
[----:B------:R-:W-:-:S04]  /*0260*/  IMAD.HI.U32 R2, R5, R0, RZ ;  /* 0x0000000005027227 */ /* 0x000fc800078e00ff */
[----:B------:R-:W-:Y:S01]  /*0270*/  VIADD R11, R11, 0x1 ;  /* 0x000000010b0b7836 */ /* 0x000fe20000000000 */
[----:B------:R-:W-:-:S05]  /*0280*/  IADD3 R4, PT, PT, -R2, RZ, RZ ;  /* 0x000000ff02047210 */ /* 0x000fca0007ffe1ff */
[----:B------:R-:W-:-:S05]  /*0290*/  IMAD R0, R3, R4, R0 ;  /* 0x0000000403007224 */ /* 0x000fca00078e0200 */
[----:B------:R-:W-:-:S13]  /*02a0*/  ISETP.GE.U32.AND P1, PT, R0, R3, PT ;  /* 0x000000030000720c */ /* 0x000fda0003f26070 */
[----:B------:R-:W-:Y:S02]  /*02b0*/  @P1 IMAD.IADD R0, R0, 0x1, -R3 ;  /* 0x0000000100001824 */ /* 0x000fe400078e0a03 */
[----:B------:R-:W-:-:S03]  /*02c0*/  @P1 VIADD R2, R2, 0x1 ;  /* 0x0000000102021836 */ /* 0x000fc60000000000 */
[----:B------:R-:W-:-:S13]  /*02d0*/  ISETP.GE.U32.AND P2, PT, R0, R3, PT ;  /* 0x000000030000720c */ /* 0x000fda0003f46070 */
[----:B------:R-:W-:-:S04]  /*02e0*/  @P2 IADD3 R2, PT, PT, R2, 0x1, RZ ;  /* 0x0000000102022810 */ /* 0x000fc80007ffe0ff */
[----:B------:R-:W-:-:S05]  /*02f0*/  SEL R0, R9, R2, !P0 ;  /* 0x0000000209007207 */ /* 0x000fca0004000000 */
[----:B------:R-:W-:-:S04]  /*0300*/  IMAD.HI.U32 R2, R5, R0, RZ ;  /* 0x0000000005027227 */ /* 0x000fc800078e00ff */
[----:B------:R-:W-:-:S04]  /*0310*/  IMAD.MOV R2, RZ, RZ, -R2 ;  /* 0x000000ffff027224 */ /* 0x000fc800078e0a02 */
[----:B------:R-:W-:-:S05]  /*0320*/  IMAD R2, R3, R2, R0 ;  /* 0x0000000203027224 */ /* 0x000fca00078e0200 */
[----:B------:R-:W-:-:S13]  /*0330*/  ISETP.GE.U32.AND P1, PT, R2, R3, PT ;  /* 0x000000030200720c */ /* 0x000fda0003f26070 */
[----:B------:R-:W-:-:S05]  /*0340*/  @P1 IMAD.IADD R2, R2, 0x1, -R3 ;  /* 0x0000000102021824 */ /* 0x000fca00078e0a03 */
[----:B------:R-:W-:-:S13]  /*0350*/  ISETP.GE.U32.AND P1, PT, R2, R3, PT ;  /* 0x000000030200720c */ /* 0x000fda0003f26070 */
[----:B------:R-:W-:-:S04]  /*0360*/  @P1 IADD3 R2, PT, PT, -R3, R2, RZ ;  /* 0x0000000203021210 */ /* 0x000fc80007ffe1ff */
[----:B------:R-:W-:-:S04]  /*0370*/  SEL R2, R9, R2, !P0 ;  /* 0x0000000209027207 */ /* 0x000fc80004000000 */
[----:B------:R-:W-:-:S13]  /*0380*/  ISETP.NE.AND P1, PT, R2, RZ, PT ;  /* 0x000000ff0200720c */ /* 0x000fda0003f25270 */
[----:B------:R-:W-:Y:S05]  /*0390*/  @!P1 BRA `(.L_x_4) ;  /* 0xfffffffc00b09947 */ /* 0x000fea000383ffff */
.L_x_3:
[----:B------:R-:W-:Y:S05]  /*03a0*/  BSYNC.RECONVERGENT B0 ;  /* 0x0000000000007941 */ /* 0x000fea0003800200 */
.L_x_2:
[----:B------:R-:W-:-:S13]  /*03b0*/  ISETP.NE.AND P0, PT, R11, RZ, PT ;  /* 0x000000ff0b00720c */ /* 0x000fda0003f05270 */
[----:B------:R-:W-:Y:S05]  /*03c0*/  @!P0 EXIT ;  /* 0x000000000000894d */ /* 0x000fea0003800000 */
[----:B------:R-:W0:Y:S02]  /*03d0*/  LDCU.64 UR6, c[0x0][0x388] ;  /* 0x00007100ff0677ac */ /* 0x000e240008000a00 */
[----:B0-----:R-:W-:-:S04]  /*03e0*/  IADD3 R2, P0, PT, R7, UR6, RZ ;  /* 0x0000000607027c10 */ /* 0x001fc8000ff1e0ff */
[----:B------:R-:W-:-:S05]  /*03f0*/  IADD3.X R3, PT, PT, RZ, UR7, RZ, P0, !PT ;  /* 0x00000007ff037c10 */ /* 0x000fca00087fe4ff */
[----:B------:R-:W-:Y:S01]  /*0400*/  STG.E.U8 desc[UR4][R2.64], R11 ;  /* 0x0000000b02007986 */ /* 0x000fe2000c101104 */
[----:B------:R-:W-:Y:S05]  /*0410*/  EXIT ;  /* 0x000000000000794d */ /* 0x000fea0003800000 */
.L_x_5:
        /* <DEDUP_REMOVED lines=14> */
.L_x_7:


//--------------------- .nv.shared.reserved.0     --------------------------
	.section	.nv.shared.reserved.0,"aw",@nobits
	.weak		__nv_reservedSMEM_offset_0_alias
	.size		__nv_reservedSMEM_offset_0_alias, 0, 64
	.other		__nv_reservedSMEM_offset_0_alias,@"STO_CUDA_RESERVED_SHARED STV_DEFAULT"
__nv_reservedSMEM_offset_0_alias:
	.zero		0
	.zero		64


//--------------------- .nv.constant0._Z12sieve_kernelPbjjj --------------------------
	.section	.nv.constant0._Z12sieve_kernelPbjjj,"a",@progbits
	.sectionflags	@""
	.align	4
.nv.constant0._Z12sieve_kernelPbjjj:
	.zero		916


//--------------------- .nv.constant0._Z16factorize_kernelPjPcjj --------------------------
	.section	.nv.constant0._Z16factorize_kernelPjPcjj,"a",@progbits
	.sectionflags	@""
	.align	4
.nv.constant0._Z16factorize_kernelPjPcjj:
	.zero		920


//--------------------- SYMBOLS --------------------------

	.type		.nv.reservedSmem.offset0,@object
	.size		.nv.reservedSmem.offset0,0x4
